//
// Generated by NVIDIA NVVM Compiler
//
// Compiler Build ID: CL-36424714
// Cuda compilation tools, release 13.0, V13.0.88
// Based on NVVM 20.0.0
//

.version 9.0
.target sm_100
.address_size 64

	// .globl	main0

.visible .entry main0(
	.param .u64 .ptr .align 1 main0_param_0,
	.param .u64 .ptr .align 1 main0_param_1,
	.param .u64 .ptr .align 1 main0_param_2,
	.param .u64 .ptr .align 1 main0_param_3
)
{
	.reg .b32 	%r<8>;
	.reg .b64 	%rd<8>;

	ld.param.u64 	%rd1, [main0_param_0];
	ld.param.u64 	%rd2, [main0_param_2];
	cvta.to.global.u64 	%rd3, %rd2;
	cvta.to.global.u64 	%rd4, %rd1;
	mov.u32 	%r1, %ctaid.x;
	mov.u32 	%r2, %ntid.x;
	mov.u32 	%r3, %tid.x;
	mad.lo.s32 	%r4, %r1, %r2, %r3;
	mul.wide.s32 	%rd5, %r4, 4;
	add.s64 	%rd6, %rd4, %rd5;
	ld.global.u32 	%r5, [%rd6];
	mul.lo.s32 	%r6, %r5, %r5;
	shl.b32 	%r7, %r6, 1;
	add.s64 	%rd7, %rd3, %rd5;
	st.global.u32 	[%rd7], %r7;
	ret;

}


// ===== COMPILED SASS (sm_100) =====

	.target	sm_100

	.elftype	@"ET_EXEC"


//--------------------- .note.nv.tkinfo           --------------------------
	.section	.note.nv.tkinfo,"",@"SHT_NOTE"
	.sectionflags	@"SHF_NOTE_NV_TKINFO"
	.tkinfo
        /*0018*/ 	.word	0x00000002
        /*0030*/ 	.string	""
        /*0030*/ 	.string	"ptxas"
        /*0030*/ 	.string	"Cuda compilation tools, release 13.0, V13.0.88"
        /*0030*/ 	.string	"Build cuda_13.0.r13.0/compiler.36424714_0"
        /*0030*/ 	.string	"-arch sm_100 -m 64 "



//--------------------- .note.nv.cuinfo           --------------------------
	.section	.note.nv.cuinfo,"",@"SHT_NOTE"
	.sectionflags	@"SHF_NOTE_NV_CUINFO"
        /*0018*/ 	.short	0x0002
        /*001a*/ 	.short	0x0064
        /*001c*/ 	.short	0x0082
	.zero		2


//--------------------- .nv.info                  --------------------------
	.section	.nv.info,"",@"SHT_CUDA_INFO"
	.align	4


	//----- nvinfo : EIATTR_REGCOUNT
	.align		4
        /*0000*/ 	.byte	0x04, 0x2f
        /*0002*/ 	.short	(.L_1 - .L_0)
	.align		4
.L_0:
        /*0004*/ 	.word	index@(main0)
        /*0008*/ 	.word	0x0000000a


	//----- nvinfo : EIATTR_FRAME_SIZE
	.align		4
.L_1:
        /*000c*/ 	.byte	0x04, 0x11
        /*000e*/ 	.short	(.L_3 - .L_2)
	.align		4
.L_2:
        /*0010*/ 	.word	index@(main0)
        /*0014*/ 	.word	0x00000000


	//----- nvinfo : EIATTR_MIN_STACK_SIZE
	.align		4
.L_3:
        /*0018*/ 	.byte	0x04, 0x12
        /*001a*/ 	.short	(.L_5 - .L_4)
	.align		4
.L_4:
        /*001c*/ 	.word	index@(main0)
        /*0020*/ 	.word	0x00000000
.L_5:


//--------------------- .nv.compat                --------------------------
	.section	.nv.compat,"",@"SHT_CUDA_COMPAT_INFO"
	.align	4
        /*0000*/ 	.byte	0x02, 0x09, 0x00, 0x00, 0x02, 0x02, 0x01, 0x00, 0x02, 0x05, 0x05, 0x00, 0x03, 0x07, 0x01, 0x01
        /*0010*/ 	.byte	0x02, 0x03, 0x00, 0x00, 0x02, 0x06, 0x01, 0x00, 0x04, 0x0b, 0x08, 0x00, 0x09, 0x00, 0x00, 0x00
        /*0020*/ 	.byte	0x00, 0x00, 0x00, 0x00


//--------------------- .nv.info.main0            --------------------------
	.section	.nv.info.main0,"",@"SHT_CUDA_INFO"
	.sectionflags	@""
	.align	4


	//----- nvinfo : EIATTR_CUDA_API_VERSION
	.align		4
        /*0000*/ 	.byte	0x04, 0x37
        /*0002*/ 	.short	(.L_7 - .L_6)
.L_6:
        /*0004*/ 	.word	0x00000082


	//----- nvinfo : EIATTR_KPARAM_INFO
	.align		4
.L_7:
        /*0008*/ 	.byte	0x04, 0x17
        /*000a*/ 	.short	(.L_9 - .L_8)
.L_8:
        /*000c*/ 	.word	0x00000000
        /*0010*/ 	.short	0x0003
        /*0012*/ 	.short	0x0018
        /*0014*/ 	.byte	0x00, 0xf5, 0x21, 0x00


	//----- nvinfo : EIATTR_KPARAM_INFO
	.align		4
.L_9:
        /*0018*/ 	.byte	0x04, 0x17
        /*001a*/ 	.short	(.L_11 - .L_10)
.L_10:
        /*001c*/ 	.word	0x00000000
        /*0020*/ 	.short	0x0002
        /*0022*/ 	.short	0x0010
        /*0024*/ 	.byte	0x00, 0xf5, 0x21, 0x00


	//----- nvinfo : EIATTR_KPARAM_INFO
	.align		4
.L_11:
        /*0028*/ 	.byte	0x04, 0x17
        /*002a*/ 	.short	(.L_13 - .L_12)
.L_12:
        /*002c*/ 	.word	0x00000000
        /*0030*/ 	.short	0x0001
        /*0032*/ 	.short	0x0008
        /*0034*/ 	.byte	0x00, 0xf5, 0x21, 0x00


	//----- nvinfo : EIATTR_KPARAM_INFO
	.align		4
.L_13:
        /*0038*/ 	.byte	0x04, 0x17
        /*003a*/ 	.short	(.L_15 - .L_14)
.L_14:
        /*003c*/ 	.word	0x00000000
        /*0040*/ 	.short	0x0000
        /*0042*/ 	.short	0x0000
        /*0044*/ 	.byte	0x00, 0xf5, 0x21, 0x00


	//----- nvinfo : EIATTR_SPARSE_MMA_MASK
	.align		4
.L_15:
        /*0048*/ 	.byte	0x03, 0x50
        /*004a*/ 	.short	0x0000


	//----- nvinfo : EIATTR_MAXREG_COUNT
	.align		4
        /*004c*/ 	.byte	0x03, 0x1b
        /*004e*/ 	.short	0x00ff


	//----- nvinfo : EIATTR_MERCURY_ISA_VERSION
	.align		4
        /*0050*/ 	.byte	0x03, 0x5f
        /*0052*/ 	.short	0x0101


	//----- nvinfo : EIATTR_VRC_CTA_INIT_COUNT
	.align		4
        /*0054*/ 	.byte	0x02, 0x4a
	.zero		1
	.zero		1


	//----- nvinfo : EIATTR_EXIT_INSTR_OFFSETS
	.align		4
        /*0058*/ 	.byte	0x04, 0x1c
        /*005a*/ 	.short	(.L_17 - .L_16)


	//   ....[0]....
.L_16:
        /*005c*/ 	.word	0x000000e0


	//----- nvinfo : EIATTR_CBANK_PARAM_SIZE
	.align		4
.L_17:
        /*0060*/ 	.byte	0x03, 0x19
        /*0062*/ 	.short	0x0020


	//----- nvinfo : EIATTR_PARAM_CBANK
	.align		4
        /*0064*/ 	.byte	0x04, 0x0a
        /*0066*/ 	.short	(.L_19 - .L_18)
	.align		4
.L_18:
        /*0068*/ 	.word	index@(.nv.constant0.main0)
        /*006c*/ 	.short	0x0380
        /*006e*/ 	.short	0x0020


	//----- nvinfo : EIATTR_SW_WAR
	.align		4
.L_19:
        /*0070*/ 	.byte	0x04, 0x36
        /*0072*/ 	.short	(.L_21 - .L_20)
.L_20:
        /*0074*/ 	.word	0x00000008
.L_21:


//--------------------- .nv.callgraph             --------------------------
	.section	.nv.callgraph,"",@"SHT_CUDA_CALLGRAPH"
	.align	4
	.sectionentsize	8
	.align		4
        /*0000*/ 	.word	0x00000000
	.align		4
        /*0004*/ 	.word	0xffffffff
	.align		4
        /*0008*/ 	.word	0x00000000
	.align		4
        /*000c*/ 	.word	0xfffffffe
	.align		4
        /*0010*/ 	.word	0x00000000
	.align		4
        /*0014*/ 	.word	0xfffffffd
	.align		4
        /*0018*/ 	.word	0x00000000
	.align		4
        /*001c*/ 	.word	0xfffffffc


//--------------------- .text.main0               --------------------------
	.section	.text.main0,"ax",@progbits
	.align	128
        .global         main0
        .type           main0,@function
        .size           main0,(.L_x_1 - main0)
        .other          main0,@"STO_CUDA_ENTRY STV_DEFAULT"
main0:
.text.main0:
[----:B------:R-:W-:Y:S01]  /*0000*/  LDC R1, c[0x0][0x37c] ;  /* 0x0000df00ff017b82 */ /* 0x000fe20000000800 */
[----:B------:R-:W0:Y:S07]  /*0010*/  S2R R0, SR_TID.X ;  /* 0x0000000000007919 */ /* 0x000e2e0000002100 */
[----:B------:R-:W0:Y:S01]  /*0020*/  S2UR UR6, SR_CTAID.X ;  /* 0x00000000000679c3 */ /* 0x000e220000002500 */
[----:B------:R-:W1:Y:S07]  /*0030*/  LDCU.64 UR4, c[0x0][0x358] ;  /* 0x00006b00ff0477ac */ /* 0x000e6e0008000a00 */
[----:B------:R-:W0:Y:S08]  /*0040*/  LDC R7, c[0x0][0x360] ;  /* 0x0000d800ff077b82 */ /* 0x000e300000000800 */
[----:B------:R-:W2:Y:S08]  /*0050*/  LDC.64 R2, c[0x0][0x380] ;  /* 0x0000e000ff027b82 */ /* 0x000eb00000000a00 */
[----:B------:R-:W3:Y:S01]  /*0060*/  LDC.64 R4, c[0x0][0x390] ;  /* 0x0000e400ff047b82 */ /* 0x000ee20000000a00 */
[----:B0-----:R-:W-:-:S04]  /*0070*/  IMAD R7, R7, UR6, R0 ;  /* 0x0000000607077c24 */ /* 0x001fc8000f8e0200 */
[----:B--2---:R-:W-:-:S06]  /*0080*/  IMAD.WIDE R2, R7, 0x4, R2 ;  /* 0x0000000407027825 */ /* 0x004fcc00078e0202 */
[----:B-1----:R-:W2:Y:S01]  /*0090*/  LDG.E R2, desc[UR4][R2.64] ;  /* 0x0000000402027981 */ /* 0x002ea2000c1e1900 */
[----:B---3--:R-:W-:-:S04]  /*00a0*/  IMAD.WIDE R4, R7, 0x4, R4 ;  /* 0x0000000407047825 */ /* 0x008fc800078e0204 */
[----:B--2---:R-:W-:-:S05]  /*00b0*/  IMAD R0, R2, R2, RZ ;  /* 0x0000000202007224 */ /* 0x004fca00078e02ff */
[----:B------:R-:W-:-:S05]  /*00c0*/  SHF.L.U32 R7, R0, 0x1, RZ ;  /* 0x0000000100077819 */ /* 0x000fca00000006ff */
[----:B------:R-:W-:Y:S01]  /*00d0*/  STG.E desc[UR4][R4.64], R7 ;  /* 0x0000000704007986 */ /* 0x000fe2000c101904 */
[----:B------:R-:W-:Y:S05]  /*00e0*/  EXIT ;  /* 0x000000000000794d */ /* 0x000fea0003800000 */
.L_x_0:
[----:B------:R-:W-:-:S00]  /*00f0*/  BRA `(.L_x_0) ;  /* 0xfffffffc00fc7947 */ /* 0x000fc0000383ffff */
[----:B------:R-:W-:-:S00]  /*0100*/  NOP ;  /* 0x0000000000007918 */ /* 0x000fc00000000000 */
[----:B------:R-:W-:-:S00]  /*0110*/  NOP ;  /* 0x0000000000007918 */ /* 0x000fc00000000000 */
[----:B------:R-:W-:-:S00]  /*0120*/  NOP ;  /* 0x0000000000007918 */ /* 0x000fc00000000000 */
[----:B------:R-:W-:-:S00]  /*0130*/  NOP ;  /* 0x0000000000007918 */ /* 0x000fc00000000000 */
[----:B------:R-:W-:-:S00]  /*0140*/  NOP ;  /* 0x0000000000007918 */ /* 0x000fc00000000000 */
[----:B------:R-:W-:-:S00]  /*0150*/  NOP ;  /* 0x0000000000007918 */ /* 0x000fc00000000000 */
[----:B------:R-:W-:-:S00]  /*0160*/  NOP ;  /* 0x0000000000007918 */ /* 0x000fc00000000000 */
[----:B------:R-:W-:-:S00]  /*0170*/  NOP ;  /* 0x0000000000007918 */ /* 0x000fc00000000000 */
.L_x_1:


//--------------------- .nv.shared.reserved.0     --------------------------
	.section	.nv.shared.reserved.0,"aw",@nobits
	.weak		__nv_reservedSMEM_offset_0_alias
	.size		__nv_reservedSMEM_offset_0_alias, 0, 64
	.other		__nv_reservedSMEM_offset_0_alias,@"STO_CUDA_RESERVED_SHARED STV_DEFAULT"
__nv_reservedSMEM_offset_0_alias:
	.zero		0
	.zero		64


//--------------------- .nv.constant0.main0       --------------------------
	.section	.nv.constant0.main0,"a",@progbits
	.sectionflags	@""
	.align	4
.nv.constant0.main0:
	.zero		928


//--------------------- SYMBOLS --------------------------

	.type		.nv.reservedSmem.offset0,@object
	.size		.nv.reservedSmem.offset0,0x4
